//
// Generated by NVIDIA NVVM Compiler
//
// Compiler Build ID: CL-36424714
// Cuda compilation tools, release 13.0, V13.0.88
// Based on NVVM 20.0.0
//

.version 9.0
.target sm_100
.address_size 64

	// .globl	_Z22transponer_kernel_cudaPiS_i

.visible .entry _Z22transponer_kernel_cudaPiS_i(
	.param .u64 .ptr .align 1 _Z22transponer_kernel_cudaPiS_i_param_0,
	.param .u64 .ptr .align 1 _Z22transponer_kernel_cudaPiS_i_param_1,
	.param .u32 _Z22transponer_kernel_cudaPiS_i_param_2
)
{
	.reg .pred 	%p<2>;
	.reg .b32 	%r<8>;
	.reg .b64 	%rd<8>;

	ld.param.u64 	%rd1, [_Z22transponer_kernel_cudaPiS_i_param_0];
	ld.param.u64 	%rd2, [_Z22transponer_kernel_cudaPiS_i_param_1];
	ld.param.u32 	%r2, [_Z22transponer_kernel_cudaPiS_i_param_2];
	mov.u32 	%r3, %ctaid.x;
	mov.u32 	%r4, %ntid.x;
	mov.u32 	%r5, %tid.x;
	mad.lo.s32 	%r1, %r3, %r4, %r5;
	mul.lo.s32 	%r6, %r2, %r2;
	setp.ge.u32 	%p1, %r1, %r6;
	@%p1 bra 	$L__BB0_2;
	cvta.to.global.u64 	%rd3, %rd1;
	cvta.to.global.u64 	%rd4, %rd2;
	mul.wide.u32 	%rd5, %r1, 4;
	add.s64 	%rd6, %rd3, %rd5;
	ld.global.u32 	%r7, [%rd6];
	add.s64 	%rd7, %rd4, %rd5;
	st.global.u32 	[%rd7], %r7;
$L__BB0_2:
	ret;

}


// ===== COMPILED SASS (sm_100) =====

	.target	sm_100

	.elftype	@"ET_EXEC"


//--------------------- .note.nv.tkinfo           --------------------------
	.section	.note.nv.tkinfo,"",@"SHT_NOTE"
	.sectionflags	@"SHF_NOTE_NV_TKINFO"
	.tkinfo
        /*0018*/ 	.word	0x00000002
        /*0030*/ 	.string	""
        /*0030*/ 	.string	"ptxas"
        /*0030*/ 	.string	"Cuda compilation tools, release 13.0, V13.0.88"
        /*0030*/ 	.string	"Build cuda_13.0.r13.0/compiler.36424714_0"
        /*0030*/ 	.string	"-arch sm_100 -m 64 "



//--------------------- .note.nv.cuinfo           --------------------------
	.section	.note.nv.cuinfo,"",@"SHT_NOTE"
	.sectionflags	@"SHF_NOTE_NV_CUINFO"
        /*0018*/ 	.short	0x0002
        /*001a*/ 	.short	0x0064
        /*001c*/ 	.short	0x0082
	.zero		2


//--------------------- .nv.info                  --------------------------
	.section	.nv.info,"",@"SHT_CUDA_INFO"
	.align	4


	//----- nvinfo : EIATTR_REGCOUNT
	.align		4
        /*0000*/ 	.byte	0x04, 0x2f
        /*0002*/ 	.short	(.L_1 - .L_0)
	.align		4
.L_0:
        /*0004*/ 	.word	index@(_Z22transponer_kernel_cudaPiS_i)
        /*0008*/ 	.word	0x0000000a


	//----- nvinfo : EIATTR_FRAME_SIZE
	.align		4
.L_1:
        /*000c*/ 	.byte	0x04, 0x11
        /*000e*/ 	.short	(.L_3 - .L_2)
	.align		4
.L_2:
        /*0010*/ 	.word	index@(_Z22transponer_kernel_cudaPiS_i)
        /*0014*/ 	.word	0x00000000


	//----- nvinfo : EIATTR_MIN_STACK_SIZE
	.align		4
.L_3:
        /*0018*/ 	.byte	0x04, 0x12
        /*001a*/ 	.short	(.L_5 - .L_4)
	.align		4
.L_4:
        /*001c*/ 	.word	index@(_Z22transponer_kernel_cudaPiS_i)
        /*0020*/ 	.word	0x00000000
.L_5:


//--------------------- .nv.compat                --------------------------
	.section	.nv.compat,"",@"SHT_CUDA_COMPAT_INFO"
	.align	4
        /*0000*/ 	.byte	0x02, 0x09, 0x00, 0x00, 0x02, 0x02, 0x01, 0x00, 0x02, 0x05, 0x05, 0x00, 0x03, 0x07, 0x01, 0x01
        /*0010*/ 	.byte	0x02, 0x03, 0x00, 0x00, 0x02, 0x06, 0x01, 0x00, 0x04, 0x0b, 0x08, 0x00, 0x09, 0x00, 0x00, 0x00
        /*0020*/ 	.byte	0x00, 0x00, 0x00, 0x00


//--------------------- .nv.info._Z22transponer_kernel_cudaPiS_i --------------------------
	.section	.nv.info._Z22transponer_kernel_cudaPiS_i,"",@"SHT_CUDA_INFO"
	.sectionflags	@""
	.align	4


	//----- nvinfo : EIATTR_CUDA_API_VERSION
	.align		4
        /*0000*/ 	.byte	0x04, 0x37
        /*0002*/ 	.short	(.L_7 - .L_6)
.L_6:
        /*0004*/ 	.word	0x00000082


	//----- nvinfo : EIATTR_KPARAM_INFO
	.align		4
.L_7:
        /*0008*/ 	.byte	0x04, 0x17
        /*000a*/ 	.short	(.L_9 - .L_8)
.L_8:
        /*000c*/ 	.word	0x00000000
        /*0010*/ 	.short	0x0002
        /*0012*/ 	.short	0x0010
        /*0014*/ 	.byte	0x00, 0xf0, 0x11, 0x00


	//----- nvinfo : EIATTR_KPARAM_INFO
	.align		4
.L_9:
        /*0018*/ 	.byte	0x04, 0x17
        /*001a*/ 	.short	(.L_11 - .L_10)
.L_10:
        /*001c*/ 	.word	0x00000000
        /*0020*/ 	.short	0x0001
        /*0022*/ 	.short	0x0008
        /*0024*/ 	.byte	0x00, 0xf5, 0x21, 0x00


	//----- nvinfo : EIATTR_KPARAM_INFO
	.align		4
.L_11:
        /*0028*/ 	.byte	0x04, 0x17
        /*002a*/ 	.short	(.L_13 - .L_12)
.L_12:
        /*002c*/ 	.word	0x00000000
        /*0030*/ 	.short	0x0000
        /*0032*/ 	.short	0x0000
        /*0034*/ 	.byte	0x00, 0xf5, 0x21, 0x00


	//----- nvinfo : EIATTR_SPARSE_MMA_MASK
	.align		4
.L_13:
        /*0038*/ 	.byte	0x03, 0x50
        /*003a*/ 	.short	0x0000


	//----- nvinfo : EIATTR_MAXREG_COUNT
	.align		4
        /*003c*/ 	.byte	0x03, 0x1b
        /*003e*/ 	.short	0x00ff


	//----- nvinfo : EIATTR_MERCURY_ISA_VERSION
	.align		4
        /*0040*/ 	.byte	0x03, 0x5f
        /*0042*/ 	.short	0x0101


	//----- nvinfo : EIATTR_VRC_CTA_INIT_COUNT
	.align		4
        /*0044*/ 	.byte	0x02, 0x4a
	.zero		1
	.zero		1


	//----- nvinfo : EIATTR_EXIT_INSTR_OFFSETS
	.align		4
        /*0048*/ 	.byte	0x04, 0x1c
        /*004a*/ 	.short	(.L_15 - .L_14)


	//   ....[0]....
.L_14:
        /*004c*/ 	.word	0x00000080


	//   ....[1]....
        /*0050*/ 	.word	0x00000100


	//----- nvinfo : EIATTR_CBANK_PARAM_SIZE
	.align		4
.L_15:
        /*0054*/ 	.byte	0x03, 0x19
        /*0056*/ 	.short	0x0014


	//----- nvinfo : EIATTR_PARAM_CBANK
	.align		4
        /*0058*/ 	.byte	0x04, 0x0a
        /*005a*/ 	.short	(.L_17 - .L_16)
	.align		4
.L_16:
        /*005c*/ 	.word	index@(.nv.constant0._Z22transponer_kernel_cudaPiS_i)
        /*0060*/ 	.short	0x0380
        /*0062*/ 	.short	0x0014


	//----- nvinfo : EIATTR_SW_WAR
	.align		4
.L_17:
        /*0064*/ 	.byte	0x04, 0x36
        /*0066*/ 	.short	(.L_19 - .L_18)
.L_18:
        /*0068*/ 	.word	0x00000008
.L_19:


//--------------------- .nv.callgraph             --------------------------
	.section	.nv.callgraph,"",@"SHT_CUDA_CALLGRAPH"
	.align	4
	.sectionentsize	8
	.align		4
        /*0000*/ 	.word	0x00000000
	.align		4
        /*0004*/ 	.word	0xffffffff
	.align		4
        /*0008*/ 	.word	0x00000000
	.align		4
        /*000c*/ 	.word	0xfffffffe
	.align		4
        /*0010*/ 	.word	0x00000000
	.align		4
        /*0014*/ 	.word	0xfffffffd
	.align		4
        /*0018*/ 	.word	0x00000000
	.align		4
        /*001c*/ 	.word	0xfffffffc


//--------------------- .text._Z22transponer_kernel_cudaPiS_i --------------------------
	.section	.text._Z22transponer_kernel_cudaPiS_i,"ax",@progbits
	.align	128
        .global         _Z22transponer_kernel_cudaPiS_i
        .type           _Z22transponer_kernel_cudaPiS_i,@function
        .size           _Z22transponer_kernel_cudaPiS_i,(.L_x_1 - _Z22transponer_kernel_cudaPiS_i)
        .other          _Z22transponer_kernel_cudaPiS_i,@"STO_CUDA_ENTRY STV_DEFAULT"
_Z22transponer_kernel_cudaPiS_i:
.text._Z22transponer_kernel_cudaPiS_i:
[----:B------:R-:W-:Y:S01]  /*0000*/  LDC R1, c[0x0][0x37c] ;  /* 0x0000df00ff017b82 */ /* 0x000fe20000000800 */
[----:B------:R-:W0:Y:S07]  /*0010*/  S2R R0, SR_TID.X ;  /* 0x0000000000007919 */ /* 0x000e2e0000002100 */
[----:B------:R-:W0:Y:S01]  /*0020*/  S2UR UR5, SR_CTAID.X ;  /* 0x00000000000579c3 */ /* 0x000e220000002500 */
[----:B------:R-:W1:Y:S07]  /*0030*/  LDCU UR4, c[0x0][0x390] ;  /* 0x00007200ff0477ac */ /* 0x000e6e0008000800 */
[----:B------:R-:W0:Y:S01]  /*0040*/  LDC R7, c[0x0][0x360] ;  /* 0x0000d800ff077b82 */ /* 0x000e220000000800 */
[----:B-1----:R-:W-:Y:S01]  /*0050*/  UIMAD UR4, UR4, UR4, URZ ;  /* 0x00000004040472a4 */ /* 0x002fe2000f8e02ff */
[----:B0-----:R-:W-:-:S05]  /*0060*/  IMAD R7, R7, UR5, R0 ;  /* 0x0000000507077c24 */ /* 0x001fca000f8e0200 */
[----:B------:R-:W-:-:S13]  /*0070*/  ISETP.GE.U32.AND P0, PT, R7, UR4, PT ;  /* 0x0000000407007c0c */ /* 0x000fda000bf06070 */
[----:B------:R-:W-:Y:S05]  /*0080*/  @P0 EXIT ;  /* 0x000000000000094d */ /* 0x000fea0003800000 */
[----:B------:R-:W0:Y:S01]  /*0090*/  LDC.64 R2, c[0x0][0x380] ;  /* 0x0000e000ff027b82 */ /* 0x000e220000000a00 */
[----:B------:R-:W1:Y:S07]  /*00a0*/  LDCU.64 UR4, c[0x0][0x358] ;  /* 0x00006b00ff0477ac */ /* 0x000e6e0008000a00 */
[----:B------:R-:W2:Y:S01]  /*00b0*/  LDC.64 R4, c[0x0][0x388] ;  /* 0x0000e200ff047b82 */ /* 0x000ea20000000a00 */
[----:B0-----:R-:W-:-:S06]  /*00c0*/  IMAD.WIDE.U32 R2, R7, 0x4, R2 ;  /* 0x0000000407027825 */ /* 0x001fcc00078e0002 */
[----:B-1----:R-:W3:Y:S01]  /*00d0*/  LDG.E R3, desc[UR4][R2.64] ;  /* 0x0000000402037981 */ /* 0x002ee2000c1e1900 */
[----:B--2---:R-:W-:-:S05]  /*00e0*/  IMAD.WIDE.U32 R4, R7, 0x4, R4 ;  /* 0x0000000407047825 */ /* 0x004fca00078e0004 */
[----:B---3--:R-:W-:Y:S01]  /*00f0*/  STG.E desc[UR4][R4.64], R3 ;  /* 0x0000000304007986 */ /* 0x008fe2000c101904 */
[----:B------:R-:W-:Y:S05]  /*0100*/  EXIT ;  /* 0x000000000000794d */ /* 0x000fea0003800000 */
.L_x_0:
[----:B------:R-:W-:-:S00]  /*0110*/  BRA `(.L_x_0) ;  /* 0xfffffffc00fc7947 */ /* 0x000fc0000383ffff */
[----:B------:R-:W-:-:S00]  /*0120*/  NOP ;  /* 0x0000000000007918 */ /* 0x000fc00000000000 */
        /* <DEDUP_REMOVED lines=13> */
.L_x_1:


//--------------------- .nv.shared.reserved.0     --------------------------
	.section	.nv.shared.reserved.0,"aw",@nobits
	.weak		__nv_reservedSMEM_offset_0_alias
	.size		__nv_reservedSMEM_offset_0_alias, 0, 64
	.other		__nv_reservedSMEM_offset_0_alias,@"STO_CUDA_RESERVED_SHARED STV_DEFAULT"
__nv_reservedSMEM_offset_0_alias:
	.zero		0
	.zero		64


//--------------------- .nv.constant0._Z22transponer_kernel_cudaPiS_i --------------------------
	.section	.nv.constant0._Z22transponer_kernel_cudaPiS_i,"a",@progbits
	.sectionflags	@""
	.align	4
.nv.constant0._Z22transponer_kernel_cudaPiS_i:
	.zero		916


//--------------------- SYMBOLS --------------------------

	.type		.nv.reservedSmem.offset0,@object
	.size		.nv.reservedSmem.offset0,0x4
